//
// Generated by NVIDIA NVVM Compiler
//
// Compiler Build ID: CL-36424714
// Cuda compilation tools, release 13.0, V13.0.88
// Based on NVVM 20.0.0
//

.version 9.0
.target sm_100
.address_size 64

	// .globl	_Z10mat_scalarPKffPfm

.visible .entry _Z10mat_scalarPKffPfm(
	.param .u64 .ptr .align 1 _Z10mat_scalarPKffPfm_param_0,
	.param .f32 _Z10mat_scalarPKffPfm_param_1,
	.param .u64 .ptr .align 1 _Z10mat_scalarPKffPfm_param_2,
	.param .u64 _Z10mat_scalarPKffPfm_param_3
)
{
	.reg .pred 	%p<2>;
	.reg .b32 	%r<11>;
	.reg .b32 	%f<4>;
	.reg .b64 	%rd<12>;

	ld.param.u64 	%rd1, [_Z10mat_scalarPKffPfm_param_0];
	ld.param.f32 	%f1, [_Z10mat_scalarPKffPfm_param_1];
	ld.param.u64 	%rd2, [_Z10mat_scalarPKffPfm_param_2];
	ld.param.u64 	%rd3, [_Z10mat_scalarPKffPfm_param_3];
	mov.u32 	%r3, %ctaid.y;
	mov.u32 	%r4, %ntid.y;
	mov.u32 	%r5, %tid.y;
	mad.lo.s32 	%r1, %r3, %r4, %r5;
	mov.u32 	%r6, %ctaid.x;
	mov.u32 	%r7, %ntid.x;
	mov.u32 	%r8, %tid.x;
	mad.lo.s32 	%r2, %r6, %r7, %r8;
	cvt.u64.u32 	%rd4, %r1;
	cvt.s64.s32 	%rd5, %r2;
	max.u64 	%rd6, %rd4, %rd5;
	setp.ge.u64 	%p1, %rd6, %rd3;
	@%p1 bra 	$L__BB0_2;
	cvta.to.global.u64 	%rd7, %rd1;
	cvta.to.global.u64 	%rd8, %rd2;
	cvt.u32.u64 	%r9, %rd3;
	mad.lo.s32 	%r10, %r1, %r9, %r2;
	mul.wide.s32 	%rd9, %r10, 4;
	add.s64 	%rd10, %rd7, %rd9;
	ld.global.nc.f32 	%f2, [%rd10];
	mul.f32 	%f3, %f1, %f2;
	add.s64 	%rd11, %rd8, %rd9;
	st.global.f32 	[%rd11], %f3;
$L__BB0_2:
	ret;

}


// ===== COMPILED SASS (sm_100) =====

	.target	sm_100

	.elftype	@"ET_EXEC"


//--------------------- .note.nv.tkinfo           --------------------------
	.section	.note.nv.tkinfo,"",@"SHT_NOTE"
	.sectionflags	@"SHF_NOTE_NV_TKINFO"
	.tkinfo
        /*0018*/ 	.word	0x00000002
        /*0030*/ 	.string	""
        /*0030*/ 	.string	"ptxas"
        /*0030*/ 	.string	"Cuda compilation tools, release 13.0, V13.0.88"
        /*0030*/ 	.string	"Build cuda_13.0.r13.0/compiler.36424714_0"
        /*0030*/ 	.string	"-arch sm_100 -m 64 "



//--------------------- .note.nv.cuinfo           --------------------------
	.section	.note.nv.cuinfo,"",@"SHT_NOTE"
	.sectionflags	@"SHF_NOTE_NV_CUINFO"
        /*0018*/ 	.short	0x0002
        /*001a*/ 	.short	0x0064
        /*001c*/ 	.short	0x0082
	.zero		2


//--------------------- .nv.info                  --------------------------
	.section	.nv.info,"",@"SHT_CUDA_INFO"
	.align	4


	//----- nvinfo : EIATTR_REGCOUNT
	.align		4
        /*0000*/ 	.byte	0x04, 0x2f
        /*0002*/ 	.short	(.L_1 - .L_0)
	.align		4
.L_0:
        /*0004*/ 	.word	index@(_Z10mat_scalarPKffPfm)
        /*0008*/ 	.word	0x0000000a


	//----- nvinfo : EIATTR_FRAME_SIZE
	.align		4
.L_1:
        /*000c*/ 	.byte	0x04, 0x11
        /*000e*/ 	.short	(.L_3 - .L_2)
	.align		4
.L_2:
        /*0010*/ 	.word	index@(_Z10mat_scalarPKffPfm)
        /*0014*/ 	.word	0x00000000


	//----- nvinfo : EIATTR_MIN_STACK_SIZE
	.align		4
.L_3:
        /*0018*/ 	.byte	0x04, 0x12
        /*001a*/ 	.short	(.L_5 - .L_4)
	.align		4
.L_4:
        /*001c*/ 	.word	index@(_Z10mat_scalarPKffPfm)
        /*0020*/ 	.word	0x00000000
.L_5:


//--------------------- .nv.compat                --------------------------
	.section	.nv.compat,"",@"SHT_CUDA_COMPAT_INFO"
	.align	4
        /*0000*/ 	.byte	0x02, 0x09, 0x00, 0x00, 0x02, 0x02, 0x01, 0x00, 0x02, 0x05, 0x05, 0x00, 0x03, 0x07, 0x01, 0x01
        /*0010*/ 	.byte	0x02, 0x03, 0x00, 0x00, 0x02, 0x06, 0x01, 0x00, 0x04, 0x0b, 0x08, 0x00, 0x09, 0x00, 0x00, 0x00
        /*0020*/ 	.byte	0x00, 0x00, 0x00, 0x00


//--------------------- .nv.info._Z10mat_scalarPKffPfm --------------------------
	.section	.nv.info._Z10mat_scalarPKffPfm,"",@"SHT_CUDA_INFO"
	.sectionflags	@""
	.align	4


	//----- nvinfo : EIATTR_CUDA_API_VERSION
	.align		4
        /*0000*/ 	.byte	0x04, 0x37
        /*0002*/ 	.short	(.L_7 - .L_6)
.L_6:
        /*0004*/ 	.word	0x00000082


	//----- nvinfo : EIATTR_KPARAM_INFO
	.align		4
.L_7:
        /*0008*/ 	.byte	0x04, 0x17
        /*000a*/ 	.short	(.L_9 - .L_8)
.L_8:
        /*000c*/ 	.word	0x00000000
        /*0010*/ 	.short	0x0003
        /*0012*/ 	.short	0x0018
        /*0014*/ 	.byte	0x00, 0xf0, 0x21, 0x00


	//----- nvinfo : EIATTR_KPARAM_INFO
	.align		4
.L_9:
        /*0018*/ 	.byte	0x04, 0x17
        /*001a*/ 	.short	(.L_11 - .L_10)
.L_10:
        /*001c*/ 	.word	0x00000000
        /*0020*/ 	.short	0x0002
        /*0022*/ 	.short	0x0010
        /*0024*/ 	.byte	0x00, 0xf5, 0x21, 0x00


	//----- nvinfo : EIATTR_KPARAM_INFO
	.align		4
.L_11:
        /*0028*/ 	.byte	0x04, 0x17
        /*002a*/ 	.short	(.L_13 - .L_12)
.L_12:
        /*002c*/ 	.word	0x00000000
        /*0030*/ 	.short	0x0001
        /*0032*/ 	.short	0x0008
        /*0034*/ 	.byte	0x00, 0xf0, 0x11, 0x00


	//----- nvinfo : EIATTR_KPARAM_INFO
	.align		4
.L_13:
        /*0038*/ 	.byte	0x04, 0x17
        /*003a*/ 	.short	(.L_15 - .L_14)
.L_14:
        /*003c*/ 	.word	0x00000000
        /*0040*/ 	.short	0x0000
        /*0042*/ 	.short	0x0000
        /*0044*/ 	.byte	0x00, 0xf5, 0x21, 0x00


	//----- nvinfo : EIATTR_SPARSE_MMA_MASK
	.align		4
.L_15:
        /*0048*/ 	.byte	0x03, 0x50
        /*004a*/ 	.short	0x0000


	//----- nvinfo : EIATTR_MAXREG_COUNT
	.align		4
        /*004c*/ 	.byte	0x03, 0x1b
        /*004e*/ 	.short	0x00ff


	//----- nvinfo : EIATTR_MERCURY_ISA_VERSION
	.align		4
        /*0050*/ 	.byte	0x03, 0x5f
        /*0052*/ 	.short	0x0101


	//----- nvinfo : EIATTR_VRC_CTA_INIT_COUNT
	.align		4
        /*0054*/ 	.byte	0x02, 0x4a
	.zero		1
	.zero		1


	//----- nvinfo : EIATTR_EXIT_INSTR_OFFSETS
	.align		4
        /*0058*/ 	.byte	0x04, 0x1c
        /*005a*/ 	.short	(.L_17 - .L_16)


	//   ....[0]....
.L_16:
        /*005c*/ 	.word	0x00000110


	//   ....[1]....
        /*0060*/ 	.word	0x000001c0


	//----- nvinfo : EIATTR_CBANK_PARAM_SIZE
	.align		4
.L_17:
        /*0064*/ 	.byte	0x03, 0x19
        /*0066*/ 	.short	0x0020


	//----- nvinfo : EIATTR_PARAM_CBANK
	.align		4
        /*0068*/ 	.byte	0x04, 0x0a
        /*006a*/ 	.short	(.L_19 - .L_18)
	.align		4
.L_18:
        /*006c*/ 	.word	index@(.nv.constant0._Z10mat_scalarPKffPfm)
        /*0070*/ 	.short	0x0380
        /*0072*/ 	.short	0x0020


	//----- nvinfo : EIATTR_SW_WAR
	.align		4
.L_19:
        /*0074*/ 	.byte	0x04, 0x36
        /*0076*/ 	.short	(.L_21 - .L_20)
.L_20:
        /*0078*/ 	.word	0x00000008
.L_21:


//--------------------- .nv.callgraph             --------------------------
	.section	.nv.callgraph,"",@"SHT_CUDA_CALLGRAPH"
	.align	4
	.sectionentsize	8
	.align		4
        /*0000*/ 	.word	0x00000000
	.align		4
        /*0004*/ 	.word	0xffffffff
	.align		4
        /*0008*/ 	.word	0x00000000
	.align		4
        /*000c*/ 	.word	0xfffffffe
	.align		4
        /*0010*/ 	.word	0x00000000
	.align		4
        /*0014*/ 	.word	0xfffffffd
	.align		4
        /*0018*/ 	.word	0x00000000
	.align		4
        /*001c*/ 	.word	0xfffffffc


//--------------------- .text._Z10mat_scalarPKffPfm --------------------------
	.section	.text._Z10mat_scalarPKffPfm,"ax",@progbits
	.align	128
        .global         _Z10mat_scalarPKffPfm
        .type           _Z10mat_scalarPKffPfm,@function
        .size           _Z10mat_scalarPKffPfm,(.L_x_1 - _Z10mat_scalarPKffPfm)
        .other          _Z10mat_scalarPKffPfm,@"STO_CUDA_ENTRY STV_DEFAULT"
_Z10mat_scalarPKffPfm:
.text._Z10mat_scalarPKffPfm:
[----:B------:R-:W-:Y:S01]  /*0000*/  LDC R1, c[0x0][0x37c] ;  /* 0x0000df00ff017b82 */ /* 0x000fe20000000800 */
[----:B------:R-:W0:Y:S07]  /*0010*/  S2R R3, SR_TID.Y ;  /* 0x0000000000037919 */ /* 0x000e2e0000002200 */
[----:B------:R-:W0:Y:S01]  /*0020*/  LDC R0, c[0x0][0x364] ;  /* 0x0000d900ff007b82 */ /* 0x000e220000000800 */
[----:B------:R-:W1:Y:S01]  /*0030*/  LDCU.64 UR6, c[0x0][0x398] ;  /* 0x00007300ff0677ac */ /* 0x000e620008000a00 */
[----:B------:R-:W2:Y:S06]  /*0040*/  S2R R2, SR_TID.X ;  /* 0x0000000000027919 */ /* 0x000eac0000002100 */
[----:B------:R-:W0:Y:S08]  /*0050*/  S2UR UR4, SR_CTAID.Y ;  /* 0x00000000000479c3 */ /* 0x000e300000002600 */
[----:B------:R-:W2:Y:S08]  /*0060*/  S2UR UR5, SR_CTAID.X ;  /* 0x00000000000579c3 */ /* 0x000eb00000002500 */
[----:B------:R-:W2:Y:S01]  /*0070*/  LDC R5, c[0x0][0x360] ;  /* 0x0000d800ff057b82 */ /* 0x000ea20000000800 */
[----:B0-----:R-:W-:-:S02]  /*0080*/  IMAD R0, R0, UR4, R3 ;  /* 0x0000000400007c24 */ /* 0x001fc4000f8e0203 */
[----:B--2---:R-:W-:-:S05]  /*0090*/  IMAD R5, R5, UR5, R2 ;  /* 0x0000000505057c24 */ /* 0x004fca000f8e0202 */
[----:B------:R-:W-:Y:S02]  /*00a0*/  ISETP.GT.U32.AND P0, PT, R0, R5, PT ;  /* 0x000000050000720c */ /* 0x000fe40003f04070 */
[----:B------:R-:W-:-:S04]  /*00b0*/  SHF.R.S32.HI R2, RZ, 0x1f, R5 ;  /* 0x0000001fff027819 */ /* 0x000fc80000011405 */
[----:B------:R-:W-:-:S04]  /*00c0*/  ISETP.GT.U32.AND.EX P0, PT, RZ, R2, PT, P0 ;  /* 0x00000002ff00720c */ /* 0x000fc80003f04100 */
[----:B------:R-:W-:Y:S02]  /*00d0*/  SEL R3, R0, R5, P0 ;  /* 0x0000000500037207 */ /* 0x000fe40000000000 */
[----:B------:R-:W-:Y:S02]  /*00e0*/  SEL R2, R2, RZ, !P0 ;  /* 0x000000ff02027207 */ /* 0x000fe40004000000 */
[----:B-1----:R-:W-:-:S04]  /*00f0*/  ISETP.GE.U32.AND P0, PT, R3, UR6, PT ;  /* 0x0000000603007c0c */ /* 0x002fc8000bf06070 */
[----:B------:R-:W-:-:S13]  /*0100*/  ISETP.GE.U32.AND.EX P0, PT, R2, UR7, PT, P0 ;  /* 0x0000000702007c0c */ /* 0x000fda000bf06100 */
[----:B------:R-:W-:Y:S05]  /*0110*/  @P0 EXIT ;  /* 0x000000000000094d */ /* 0x000fea0003800000 */
[----:B------:R-:W0:Y:S01]  /*0120*/  LDC.64 R2, c[0x0][0x380] ;  /* 0x0000e000ff027b82 */ /* 0x000e220000000a00 */
[----:B------:R-:W1:Y:S01]  /*0130*/  LDCU.64 UR4, c[0x0][0x358] ;  /* 0x00006b00ff0477ac */ /* 0x000e620008000a00 */
[----:B------:R-:W-:Y:S01]  /*0140*/  IMAD R7, R0, UR6, R5 ;  /* 0x0000000600077c24 */ /* 0x000fe2000f8e0205 */
[----:B------:R-:W2:Y:S05]  /*0150*/  LDCU UR7, c[0x0][0x388] ;  /* 0x00007100ff0777ac */ /* 0x000eaa0008000800 */
[----:B------:R-:W3:Y:S01]  /*0160*/  LDC.64 R4, c[0x0][0x390] ;  /* 0x0000e400ff047b82 */ /* 0x000ee20000000a00 */
[----:B0-----:R-:W-:-:S06]  /*0170*/  IMAD.WIDE R2, R7, 0x4, R2 ;  /* 0x0000000407027825 */ /* 0x001fcc00078e0202 */
[----:B-1----:R-:W2:Y:S01]  /*0180*/  LDG.E.CONSTANT R2, desc[UR4][R2.64] ;  /* 0x0000000402027981 */ /* 0x002ea2000c1e9900 */
[----:B---3--:R-:W-:-:S04]  /*0190*/  IMAD.WIDE R4, R7, 0x4, R4 ;  /* 0x0000000407047825 */ /* 0x008fc800078e0204 */
[----:B--2---:R-:W-:-:S05]  /*01a0*/  FMUL R7, R2, UR7 ;  /* 0x0000000702077c20 */ /* 0x004fca0008400000 */
[----:B------:R-:W-:Y:S01]  /*01b0*/  STG.E desc[UR4][R4.64], R7 ;  /* 0x0000000704007986 */ /* 0x000fe2000c101904 */
[----:B------:R-:W-:Y:S05]  /*01c0*/  EXIT ;  /* 0x000000000000794d */ /* 0x000fea0003800000 */
.L_x_0:
[----:B------:R-:W-:-:S00]  /*01d0*/  BRA `(.L_x_0) ;  /* 0xfffffffc00fc7947 */ /* 0x000fc0000383ffff */
[----:B------:R-:W-:-:S00]  /*01e0*/  NOP ;  /* 0x0000000000007918 */ /* 0x000fc00000000000 */
        /* <DEDUP_REMOVED lines=9> */
.L_x_1:


//--------------------- .nv.shared.reserved.0     --------------------------
	.section	.nv.shared.reserved.0,"aw",@nobits
	.weak		__nv_reservedSMEM_offset_0_alias
	.size		__nv_reservedSMEM_offset_0_alias, 0, 64
	.other		__nv_reservedSMEM_offset_0_alias,@"STO_CUDA_RESERVED_SHARED STV_DEFAULT"
__nv_reservedSMEM_offset_0_alias:
	.zero		0
	.zero		64


//--------------------- .nv.constant0._Z10mat_scalarPKffPfm --------------------------
	.section	.nv.constant0._Z10mat_scalarPKffPfm,"a",@progbits
	.sectionflags	@""
	.align	4
.nv.constant0._Z10mat_scalarPKffPfm:
	.zero		928


//--------------------- SYMBOLS --------------------------

	.type		.nv.reservedSmem.offset0,@object
	.size		.nv.reservedSmem.offset0,0x4
